	.headerflags	@"EF_CUDA_TEXMODE_UNIFIED EF_CUDA_64BIT_ADDRESS EF_CUDA_ACCELERATORS EF_CUDA_SM90 EF_CUDA_VIRTUAL_SM(EF_CUDA_SM90)"
	.elftype	@"ET_EXEC"


//--------------------- .nv.info                  --------------------------
	.section	.nv.info,"",@"SHT_CUDA_INFO"
	.align	4


	//----- nvinfo : EIATTR_REGCOUNT
	.align		4
        /*0000*/ 	.byte	0x04, 0x2f
        /*0002*/ 	.short	(.L_3 - .L_2)
	.align		4
.L_2:
        /*0004*/ 	.word	index@(triton_poi_fused__native_batch_norm_legit_no_training_silu_3)
        /*0008*/ 	.word	0x00000016


	//----- nvinfo : EIATTR_MIN_STACK_SIZE
	.align		4
.L_3:
        /*000c*/ 	.byte	0x04, 0x12
        /*000e*/ 	.short	(.L_5 - .L_4)
	.align		4
.L_4:
        /*0010*/ 	.word	index@(triton_poi_fused__native_batch_norm_legit_no_training_silu_3)
        /*0014*/ 	.word	0x00000000


	//----- nvinfo : EIATTR_FRAME_SIZE
	.align		4
.L_5:
        /*0018*/ 	.byte	0x04, 0x11
        /*001a*/ 	.short	(.L_7 - .L_6)
	.align		4
.L_6:
        /*001c*/ 	.word	index@(triton_poi_fused__native_batch_norm_legit_no_training_silu_3)
        /*0020*/ 	.word	0x00000000


	//----- nvinfo : EIATTR_MIN_STACK_SIZE
	.align		4
.L_7:
        /*0024*/ 	.byte	0x04, 0x12
        /*0026*/ 	.short	(.L_9 - .L_8)
	.align		4
.L_8:
        /*0028*/ 	.word	index@(triton_poi_fused__native_batch_norm_legit_no_training_silu_3)
        /*002c*/ 	.word	0x00000000
.L_9:


//--------------------- .nv.info.triton_poi_fused__native_batch_norm_legit_no_training_silu_3 --------------------------
	.section	.nv.info.triton_poi_fused__native_batch_norm_legit_no_training_silu_3,"",@"SHT_CUDA_INFO"
	.sectionflags	@""
	.align	4


	//----- nvinfo : EIATTR_CUDA_API_VERSION
	.align		4
        /*0000*/ 	.byte	0x04, 0x37
        /*0002*/ 	.short	(.L_11 - .L_10)
.L_10:
        /*0004*/ 	.word	0x0000007c


	//----- nvinfo : EIATTR_KPARAM_INFO
	.align		4
.L_11:
        /*0008*/ 	.byte	0x04, 0x17
        /*000a*/ 	.short	(.L_13 - .L_12)
.L_12:
        /*000c*/ 	.word	0x00000000
        /*0010*/ 	.short	0x0006
        /*0012*/ 	.short	0x0030
        /*0014*/ 	.byte	0x00, 0xf0, 0x11, 0x00


	//----- nvinfo : EIATTR_KPARAM_INFO
	.align		4
.L_13:
        /*0018*/ 	.byte	0x04, 0x17
        /*001a*/ 	.short	(.L_15 - .L_14)
.L_14:
        /*001c*/ 	.word	0x00000000
        /*0020*/ 	.short	0x0005
        /*0022*/ 	.short	0x0028
        /*0024*/ 	.byte	0x00, 0xf4, 0x21, 0x00


	//----- nvinfo : EIATTR_KPARAM_INFO
	.align		4
.L_15:
        /*0028*/ 	.byte	0x04, 0x17
        /*002a*/ 	.short	(.L_17 - .L_16)
.L_16:
        /*002c*/ 	.word	0x00000000
        /*0030*/ 	.short	0x0004
        /*0032*/ 	.short	0x0020
        /*0034*/ 	.byte	0x00, 0xf4, 0x21, 0x00


	//----- nvinfo : EIATTR_KPARAM_INFO
	.align		4
.L_17:
        /*0038*/ 	.byte	0x04, 0x17
        /*003a*/ 	.short	(.L_19 - .L_18)
.L_18:
        /*003c*/ 	.word	0x00000000
        /*0040*/ 	.short	0x0003
        /*0042*/ 	.short	0x0018
        /*0044*/ 	.byte	0x00, 0xf4, 0x21, 0x00


	//----- nvinfo : EIATTR_KPARAM_INFO
	.align		4
.L_19:
        /*0048*/ 	.byte	0x04, 0x17
        /*004a*/ 	.short	(.L_21 - .L_20)
.L_20:
        /*004c*/ 	.word	0x00000000
        /*0050*/ 	.short	0x0002
        /*0052*/ 	.short	0x0010
        /*0054*/ 	.byte	0x00, 0xf4, 0x21, 0x00


	//----- nvinfo : EIATTR_KPARAM_INFO
	.align		4
.L_21:
        /*0058*/ 	.byte	0x04, 0x17
        /*005a*/ 	.short	(.L_23 - .L_22)
.L_22:
        /*005c*/ 	.word	0x00000000
        /*0060*/ 	.short	0x0001
        /*0062*/ 	.short	0x0008
        /*0064*/ 	.byte	0x00, 0xf4, 0x21, 0x00


	//----- nvinfo : EIATTR_KPARAM_INFO
	.align		4
.L_23:
        /*0068*/ 	.byte	0x04, 0x17
        /*006a*/ 	.short	(.L_25 - .L_24)
.L_24:
        /*006c*/ 	.word	0x00000000
        /*0070*/ 	.short	0x0000
        /*0072*/ 	.short	0x0000
        /*0074*/ 	.byte	0x00, 0xf4, 0x21, 0x00


	//----- nvinfo : EIATTR_SPARSE_MMA_MASK
	.align		4
.L_25:
        /*0078*/ 	.byte	0x03, 0x50
        /*007a*/ 	.short	0x0000


	//----- nvinfo : EIATTR_MAXREG_COUNT
	.align		4
        /*007c*/ 	.byte	0x03, 0x1b
        /*007e*/ 	.short	0x00ff


	//----- nvinfo : EIATTR_EXIT_INSTR_OFFSETS
	.align		4
        /*0080*/ 	.byte	0x04, 0x1c
        /*0082*/ 	.short	(.L_27 - .L_26)


	//   ....[0]....
.L_26:
        /*0084*/ 	.word	0x000005e0


	//   ....[1]....
        /*0088*/ 	.word	0x00000600


	//----- nvinfo : EIATTR_REQNTID
	.align		4
.L_27:
        /*008c*/ 	.byte	0x04, 0x10
        /*008e*/ 	.short	(.L_29 - .L_28)
.L_28:
        /*0090*/ 	.word	0x00000080
        /*0094*/ 	.word	0x00000001
        /*0098*/ 	.word	0x00000001


	//----- nvinfo : EIATTR_CBANK_PARAM_SIZE
	.align		4
.L_29:
        /*009c*/ 	.byte	0x03, 0x19
        /*009e*/ 	.short	0x0034


	//----- nvinfo : EIATTR_PARAM_CBANK
	.align		4
        /*00a0*/ 	.byte	0x04, 0x0a
        /*00a2*/ 	.short	(.L_31 - .L_30)
	.align		4
.L_30:
        /*00a4*/ 	.word	index@(.nv.constant0.triton_poi_fused__native_batch_norm_legit_no_training_silu_3)
        /*00a8*/ 	.short	0x0210
        /*00aa*/ 	.short	0x0034


	//----- nvinfo : EIATTR_SW_WAR
	.align		4
.L_31:
        /*00ac*/ 	.byte	0x04, 0x36
        /*00ae*/ 	.short	(.L_33 - .L_32)
.L_32:
        /*00b0*/ 	.word	0x00000008
.L_33:


//--------------------- .nv.callgraph             --------------------------
	.section	.nv.callgraph,"",@"SHT_CUDA_CALLGRAPH"
	.align	4
	.sectionentsize	8
	.align		4
        /*0000*/ 	.word	0x00000000
	.align		4
        /*0004*/ 	.word	0xffffffff
	.align		4
        /*0008*/ 	.word	0x00000000
	.align		4
        /*000c*/ 	.word	0xfffffffe
	.align		4
        /*0010*/ 	.word	0x00000000
	.align		4
        /*0014*/ 	.word	0xfffffffd
	.align		4
        /*0018*/ 	.word	0x00000000
	.align		4
        /*001c*/ 	.word	0xfffffffc


//--------------------- .nv.constant4             --------------------------
	.section	.nv.constant4,"a",@progbits
	.align	8
	.align		8
.nv.constant4:
        /*0000*/ 	.dword	_$_str
	.align		8
        /*0008*/ 	.dword	_$_str_$_2


//--------------------- .text.triton_poi_fused__native_batch_norm_legit_no_training_silu_3 --------------------------
	.section	.text.triton_poi_fused__native_batch_norm_legit_no_training_silu_3,"ax",@progbits
	.align	128
        .global         triton_poi_fused__native_batch_norm_legit_no_training_silu_3
        .type           triton_poi_fused__native_batch_norm_legit_no_training_silu_3,@function
        .size           triton_poi_fused__native_batch_norm_legit_no_training_silu_3,(.L_x_1 - triton_poi_fused__native_batch_norm_legit_no_training_silu_3)
        .other          triton_poi_fused__native_batch_norm_legit_no_training_silu_3,@"STO_CUDA_ENTRY STV_DEFAULT"
triton_poi_fused__native_batch_norm_legit_no_training_silu_3:
.text.triton_poi_fused__native_batch_norm_legit_no_training_silu_3:
[----:B------:R-:W0:Y:S01]  /*0000*/  LDC R1, c[0x0][0x28] ;  /* 0x00000a00ff017b82 */ /* 0x000e220000000800 */
[----:B------:R-:W1:Y:S07]  /*0010*/  S2R R0, SR_TID.X ;  /* 0x0000000000007919 */ /* 0x000e6e0000002100 */
[----:B------:R-:W2:Y:S01]  /*0020*/  LDC.64 R12, c[0x0][0x228] ;  /* 0x00008a00ff0c7b82 */ /* 0x000ea20000000a00 */
[----:B------:R-:W-:Y:S01]  /*0030*/  ULDC.64 UR4, c[0x0][0x208] ;  /* 0x0000820000047ab9 */ /* 0x000fe20000000a00 */
[----:B------:R-:W3:Y:S06]  /*0040*/  S2R R5, SR_CTAID.X ;  /* 0x0000000000057919 */ /* 0x000eec0000002500 */
[----:B------:R-:W4:Y:S08]  /*0050*/  LDC.64 R16, c[0x0][0x218] ;  /* 0x00008600ff107b82 */ /* 0x000f300000000a00 */
[----:B------:R-:W5:Y:S08]  /*0060*/  LDC.64 R8, c[0x0][0x220] ;  /* 0x00008800ff087b82 */ /* 0x000f700000000a00 */
[----:B------:R-:W4:Y:S01]  /*0070*/  LDC.64 R6, c[0x0][0x230] ;  /* 0x00008c00ff067b82 */ /* 0x000f220000000a00 */
[----:B-1----:R-:W-:-:S07]  /*0080*/  SHF.L.U32 R0, R0, 0x1, RZ ;  /* 0x0000000100007819 */ /* 0x002fce00000006ff */
[----:B------:R-:W1:Y:S01]  /*0090*/  LDC.64 R18, c[0x0][0x238] ;  /* 0x00008e00ff127b82 */ /* 0x000e620000000a00 */
[----:B---3--:R-:W-:Y:S02]  /*00a0*/  SHF.R.S32.HI R3, RZ, 0x17, R5 ;  /* 0x00000017ff037819 */ /* 0x008fe40000011405 */
[----:B------:R-:W-:Y:S02]  /*00b0*/  LOP3.LUT R0, R0, 0xfe, RZ, 0xc0, !PT ;  /* 0x000000fe00007812 */ /* 0x000fe400078ec0ff */
[----:B------:R-:W-:Y:S02]  /*00c0*/  SGXT R3, R3, 0x1 ;  /* 0x000000010303781a */ /* 0x000fe40000000200 */
[----:B------:R-:W-:Y:S02]  /*00d0*/  LEA R0, R5, R0, 0x8 ;  /* 0x0000000005007211 */ /* 0x000fe400078e40ff */
[----:B------:R-:W-:Y:S02]  /*00e0*/  CS2R R4, SRZ ;  /* 0x0000000000047805 */ /* 0x000fe4000001ff00 */
[----:B------:R-:W-:-:S02]  /*00f0*/  LEA.HI R3, R3, R0, RZ, 0x4 ;  /* 0x0000000003037211 */ /* 0x000fc400078f20ff */
[----:B------:R-:W-:Y:S02]  /*0100*/  ISETP.GE.AND P0, PT, R0, 0x100, PT ;  /* 0x000001000000780c */ /* 0x000fe40003f06270 */
[----:B------:R-:W-:-:S04]  /*0110*/  SHF.R.S32.HI R3, RZ, 0x4, R3 ;  /* 0x00000004ff037819 */ /* 0x000fc80000011403 */
[----:B------:R-:W-:-:S04]  /*0120*/  LEA.HI R2, R3, R3, RZ, 0x2 ;  /* 0x0000000303027211 */ /* 0x000fc800078f10ff */
[----:B------:R-:W-:-:S04]  /*0130*/  LOP3.LUT R2, R2, 0xfffffffc, RZ, 0xc0, !PT ;  /* 0xfffffffc02027812 */ /* 0x000fc800078ec0ff */
[----:B------:R-:W-:-:S05]  /*0140*/  IADD3 R15, R3, -R2, RZ ;  /* 0x80000002030f7210 */ /* 0x000fca0007ffe0ff */
[----:B--2---:R-:W-:-:S05]  /*0150*/  IMAD.WIDE R12, R15, 0x4, R12 ;  /* 0x000000040f0c7825 */ /* 0x004fca00078e020c */
[----:B------:R-:W2:Y:S04]  /*0160*/  @!P0 LDG.E.EL R4, desc[UR4][R12.64] ;  /* 0x000000040c048981 */ /* 0x000ea8000c2e1900 */
[----:B------:R3:W2:Y:S01]  /*0170*/  @!P0 LDG.E.EL R5, desc[UR4][R12.64] ;  /* 0x000000040c058981 */ /* 0x0006a2000c2e1900 */
[----:B------:R-:W-:Y:S02]  /*0180*/  CS2R R10, SRZ ;  /* 0x00000000000a7805 */ /* 0x000fe4000001ff00 */
[----:B------:R-:W-:Y:S01]  /*0190*/  CS2R R2, SRZ ;  /* 0x0000000000027805 */ /* 0x000fe2000001ff00 */
[----:B----4-:R-:W-:-:S04]  /*01a0*/  IMAD.WIDE R16, R0, 0x4, R16 ;  /* 0x0000000400107825 */ /* 0x010fc800078e0210 */
[C---:B-----5:R-:W-:Y:S01]  /*01b0*/  IMAD.WIDE R8, R15.reuse, 0x4, R8 ;  /* 0x000000040f087825 */ /* 0x060fe200078e0208 */
[----:B------:R4:W5:Y:S01]  /*01c0*/  @!P0 LDG.E.64 R2, desc[UR4][R16.64] ;  /* 0x0000000410028981 */ /* 0x000962000c1e1b00 */
[----:B---3--:R-:W-:Y:S02]  /*01d0*/  CS2R R12, SRZ ;  /* 0x00000000000c7805 */ /* 0x008fe4000001ff00 */
[C---:B0-----:R-:W-:Y:S01]  /*01e0*/  IMAD.WIDE R6, R15.reuse, 0x4, R6 ;  /* 0x000000040f067825 */ /* 0x041fe200078e0206 */
[----:B------:R-:W5:Y:S03]  /*01f0*/  @!P0 LDG.E.EL R11, desc[UR4][R8.64] ;  /* 0x00000004080b8981 */ /* 0x000f66000c2e1900 */
[----:B-1----:R-:W-:Y:S01]  /*0200*/  IMAD.WIDE R18, R15, 0x4, R18 ;  /* 0x000000040f127825 */ /* 0x002fe200078e0212 */
[----:B------:R-:W3:Y:S01]  /*0210*/  @!P0 LDG.E.EL R12, desc[UR4][R8.64] ;  /* 0x00000004080c8981 */ /* 0x000ee2000c2e1900 */
[----:B------:R-:W-:-:S03]  /*0220*/  CS2R R14, SRZ ;  /* 0x00000000000e7805 */ /* 0x000fc6000001ff00 */
[----:B------:R-:W3:Y:S04]  /*0230*/  @!P0 LDG.E.EL R13, desc[UR4][R6.64] ;  /* 0x00000004060d8981 */ /* 0x000ee8000c2e1900 */
[----:B------:R-:W3:Y:S04]  /*0240*/  @!P0 LDG.E.EL R10, desc[UR4][R18.64] ;  /* 0x00000004120a8981 */ /* 0x000ee8000c2e1900 */
[----:B------:R0:W3:Y:S04]  /*0250*/  @!P0 LDG.E.EL R15, desc[UR4][R6.64] ;  /* 0x00000004060f8981 */ /* 0x0000e8000c2e1900 */
[----:B------:R-:W3:Y:S01]  /*0260*/  @!P0 LDG.E.EL R14, desc[UR4][R18.64] ;  /* 0x00000004120e8981 */ /* 0x000ee2000c2e1900 */
[----:B--2---:R-:W-:-:S04]  /*0270*/  FADD R4, R4, 0.0010000000474974513054 ;  /* 0x3a83126f04047421 */ /* 0x004fc80000000000 */
[----:B----4-:R-:W1:Y:S01]  /*0280*/  MUFU.SQRT R16, R4 ;  /* 0x0000000400107308 */ /* 0x010e620000002000 */
[----:B------:R-:W-:-:S07]  /*0290*/  FADD R5, R5, 0.0010000000474974513054 ;  /* 0x3a83126f05057421 */ /* 0x000fce0000000000 */
[----:B------:R-:W2:Y:S01]  /*02a0*/  MUFU.SQRT R17, R5 ;  /* 0x0000000500117308 */ /* 0x000ea20000002000 */
[C---:B-1----:R-:W-:Y:S02]  /*02b0*/  FSETP.GT.AND P1, PT, R16.reuse, 8.50705917302346158658e+37, PT ;  /* 0x7e8000001000780b */ /* 0x042fe40003f24000 */
[----:B------:R-:W-:Y:S02]  /*02c0*/  FSETP.GEU.AND P3, PT, R16, 1.175494350822287508e-38, PT ;  /* 0x008000001000780b */ /* 0x000fe40003f6e000 */
[C---:B--2---:R-:W-:Y:S02]  /*02d0*/  FSETP.GT.AND P2, PT, R17.reuse, 8.50705917302346158658e+37, PT ;  /* 0x7e8000001100780b */ /* 0x044fe40003f44000 */
[----:B------:R-:W-:-:S07]  /*02e0*/  FSETP.GEU.AND P4, PT, R17, 1.175494350822287508e-38, PT ;  /* 0x008000001100780b */ /* 0x000fce0003f8e000 */
[----:B------:R-:W-:Y:S01]  /*02f0*/  @P1 FMUL R16, R16, 0.25 ;  /* 0x3e80000010101820 */ /* 0x000fe20000400000 */
[----:B------:R-:W-:-:S03]  /*0300*/  HFMA2.MMA R4, -RZ, RZ, 1.625, 0 ;  /* 0x3e800000ff047435 */ /* 0x000fc600000001ff */
[----:B------:R-:W-:Y:S01]  /*0310*/  @!P3 FMUL R16, R16, 16777216 ;  /* 0x4b8000001010b820 */ /* 0x000fe20000400000 */
[----:B------:R-:W-:-:S05]  /*0320*/  @P2 FMUL R17, R17, 0.25 ;  /* 0x3e80000011112820 */ /* 0x000fca0000400000 */
[----:B------:R-:W1:Y:S01]  /*0330*/  MUFU.RCP R16, R16 ;  /* 0x0000001000107308 */ /* 0x000e620000001000 */
[----:B------:R-:W-:Y:S01]  /*0340*/  @!P4 FMUL R17, R17, 16777216 ;  /* 0x4b8000001111c820 */ /* 0x000fe20000400000 */
[----:B------:R-:W-:-:S06]  /*0350*/  FSEL R5, R4, 1, P1 ;  /* 0x3f80000004057808 */ /* 0x000fcc0000800000 */
[----:B------:R-:W2:Y:S01]  /*0360*/  MUFU.RCP R17, R17 ;  /* 0x0000001100117308 */ /* 0x000ea20000001000 */
[----:B------:R-:W-:Y:S01]  /*0370*/  @!P3 FMUL R5, R5, 16777216 ;  /* 0x4b8000000505b820 */ /* 0x000fe20000400000 */
[----:B0-----:R-:W-:Y:S01]  /*0380*/  FSEL R6, R4, 1, P2 ;  /* 0x3f80000004067808 */ /* 0x001fe20001000000 */
[----:B-----5:R-:W-:Y:S02]  /*0390*/  FADD R2, -R11, R2 ;  /* 0x000000020b027221 */ /* 0x020fe40000000100 */
[----:B-1----:R-:W-:Y:S02]  /*03a0*/  FMUL R5, R16, R5 ;  /* 0x0000000510057220 */ /* 0x002fe40000400000 */
[----:B------:R-:W-:Y:S01]  /*03b0*/  @!P4 FMUL R6, R6, 16777216 ;  /* 0x4b8000000606c820 */ /* 0x000fe20000400000 */
[----:B---3--:R-:W-:Y:S01]  /*03c0*/  FADD R3, -R12, R3 ;  /* 0x000000030c037221 */ /* 0x008fe20000000100 */
[----:B------:R-:W-:Y:S02]  /*03d0*/  FMUL R5, R2, R5 ;  /* 0x0000000502057220 */ /* 0x000fe40000400000 */
[----:B--2---:R-:W-:-:S02]  /*03e0*/  FMUL R6, R17, R6 ;  /* 0x0000000611067220 */ /* 0x004fc40000400000 */
[----:B------:R-:W-:Y:S02]  /*03f0*/  FFMA R5, R5, R13, R10 ;  /* 0x0000000d05057223 */ /* 0x000fe4000000000a */
[----:B------:R-:W-:Y:S02]  /*0400*/  FMUL R3, R3, R6 ;  /* 0x0000000603037220 */ /* 0x000fe40000400000 */
[----:B------:R-:W-:Y:S02]  /*0410*/  FADD R2, RZ, -R5 ;  /* 0x80000005ff027221 */ /* 0x000fe40000000000 */
[----:B------:R-:W-:Y:S02]  /*0420*/  FFMA R14, R3, R15, R14 ;  /* 0x0000000f030e7223 */ /* 0x000fe4000000000e */
[----:B------:R-:W-:Y:S02]  /*0430*/  FMUL R3, R2, 1.4426950216293334961 ;  /* 0x3fb8aa3b02037820 */ /* 0x000fe40000400000 */
[----:B------:R-:W-:-:S04]  /*0440*/  FADD R2, RZ, -R14 ;  /* 0x8000000eff027221 */ /* 0x000fc80000000000 */
[----:B------:R-:W-:Y:S01]  /*0450*/  FMUL R6, R2, 1.4426950216293334961 ;  /* 0x3fb8aa3b02067820 */ /* 0x000fe20000400000 */
[----:B------:R-:W-:-:S04]  /*0460*/  FSETP.GEU.AND P1, PT, R3, -126, PT ;  /* 0xc2fc00000300780b */ /* 0x000fc80003f2e000 */
[----:B------:R-:W-:-:S09]  /*0470*/  FSETP.GEU.AND P2, PT, R6, -126, PT ;  /* 0xc2fc00000600780b */ /* 0x000fd20003f4e000 */
[----:B------:R-:W-:-:S04]  /*0480*/  @!P1 FMUL R3, R3, 0.5 ;  /* 0x3f00000003039820 */ /* 0x000fc80000400000 */
[----:B------:R-:W-:Y:S01]  /*0490*/  @!P2 FMUL R6, R6, 0.5 ;  /* 0x3f0000000606a820 */ /* 0x000fe20000400000 */
[----:B------:R-:W0:Y:S08]  /*04a0*/  MUFU.EX2 R2, R3 ;  /* 0x0000000300027308 */ /* 0x000e300000000800 */
[----:B------:R-:W1:Y:S01]  /*04b0*/  MUFU.EX2 R7, R6 ;  /* 0x0000000600077308 */ /* 0x000e620000000800 */
[----:B0-----:R-:W-:-:S04]  /*04c0*/  @!P1 FMUL R2, R2, R2 ;  /* 0x0000000202029220 */ /* 0x001fc80000400000 */
[----:B------:R-:W-:Y:S02]  /*04d0*/  FADD R8, R2, 1 ;  /* 0x3f80000002087421 */ /* 0x000fe40000000000 */
[----:B------:R-:W0:Y:S01]  /*04e0*/  LDC.64 R2, c[0x0][0x210] ;  /* 0x00008400ff027b82 */ /* 0x000e220000000a00 */
[----:B-1----:R-:W-:-:S04]  /*04f0*/  @!P2 FMUL R7, R7, R7 ;  /* 0x000000070707a220 */ /* 0x002fc80000400000 */
[----:B------:R-:W-:Y:S01]  /*0500*/  FADD R7, R7, 1 ;  /* 0x3f80000007077421 */ /* 0x000fe20000000000 */
[----:B------:R-:W-:-:S04]  /*0510*/  FSETP.GT.AND P1, PT, R8, 8.50705917302346158658e+37, PT ;  /* 0x7e8000000800780b */ /* 0x000fc80003f24000 */
[----:B------:R-:W-:-:S09]  /*0520*/  FSETP.GT.AND P2, PT, R7, 8.50705917302346158658e+37, PT ;  /* 0x7e8000000700780b */ /* 0x000fd20003f44000 */
[----:B------:R-:W-:-:S04]  /*0530*/  @P1 FMUL R8, R8, 0.25 ;  /* 0x3e80000008081820 */ /* 0x000fc80000400000 */
[----:B------:R-:W-:Y:S02]  /*0540*/  @P2 FMUL R7, R7, 0.25 ;  /* 0x3e80000007072820 */ /* 0x000fe40000400000 */
[----:B------:R-:W1:Y:S08]  /*0550*/  MUFU.RCP R8, R8 ;  /* 0x0000000800087308 */ /* 0x000e700000001000 */
[----:B------:R-:W2:Y:S01]  /*0560*/  MUFU.RCP R7, R7 ;  /* 0x0000000700077308 */ /* 0x000ea20000001000 */
[----:B------:R-:W-:-:S02]  /*0570*/  FSEL R9, R4, 1, P1 ;  /* 0x3f80000004097808 */ /* 0x000fc40000800000 */
[----:B------:R-:W-:-:S03]  /*0580*/  FSEL R6, R4, 1, P2 ;  /* 0x3f80000004067808 */ /* 0x000fc60001000000 */
[----:B-1----:R-:W-:Y:S01]  /*0590*/  FMUL R4, R8, R9 ;  /* 0x0000000908047220 */ /* 0x002fe20000400000 */
[----:B0-----:R-:W-:-:S04]  /*05a0*/  IMAD.WIDE R2, R0, 0x4, R2 ;  /* 0x0000000400027825 */ /* 0x001fc800078e0202 */
[----:B------:R-:W-:Y:S01]  /*05b0*/  FMUL R4, R5, R4 ;  /* 0x0000000405047220 */ /* 0x000fe20000400000 */
[----:B--2---:R-:W-:-:S04]  /*05c0*/  FMUL R9, R7, R6 ;  /* 0x0000000607097220 */ /* 0x004fc80000400000 */
[----:B------:R-:W-:Y:S01]  /*05d0*/  FMUL R5, R14, R9 ;  /* 0x000000090e057220 */ /* 0x000fe20000400000 */
[----:B------:R-:W-:Y:S06]  /*05e0*/  @P0 EXIT ;  /* 0x000000000000094d */ /* 0x000fec0003800000 */
[----:B------:R-:W-:Y:S01]  /*05f0*/  STG.E.64 desc[UR4][R2.64], R4 ;  /* 0x0000000402007986 */ /* 0x000fe2000c101b04 */
[----:B------:R-:W-:Y:S05]  /*0600*/  EXIT ;  /* 0x000000000000794d */ /* 0x000fea0003800000 */
.L_x_0:
[----:B------:R-:W-:-:S00]  /*0610*/  BRA `(.L_x_0) ;  /* 0xfffffffc00fc7947 */ /* 0x000fc0000383ffff */
[----:B------:R-:W-:-:S00]  /*0620*/  NOP ;  /* 0x0000000000007918 */ /* 0x000fc00000000000 */
        /* <DEDUP_REMOVED lines=13> */
.L_x_1:


//--------------------- .nv.global.init           --------------------------
	.section	.nv.global.init,"aw",@progbits
.nv.global.init:
	.type		_$_str,@object
	.size		_$_str,(_$_str_$_2 - _$_str)
_$_str:
        /*0000*/ 	.byte	0x5f, 0x5f, 0x43, 0x55, 0x44, 0x41, 0x5f, 0x46, 0x54, 0x5a, 0x00
	.type		_$_str_$_2,@object
	.size		_$_str_$_2,(.L_1 - _$_str_$_2)
_$_str_$_2:
        /*000b*/ 	.byte	0x5f, 0x5f, 0x43, 0x55, 0x44, 0x41, 0x5f, 0x50, 0x52, 0x45, 0x43, 0x5f, 0x53, 0x51, 0x52, 0x54
        /*001b*/ 	.byte	0x00
.L_1:


//--------------------- .nv.constant0.triton_poi_fused__native_batch_norm_legit_no_training_silu_3 --------------------------
	.section	.nv.constant0.triton_poi_fused__native_batch_norm_legit_no_training_silu_3,"a",@progbits
	.sectionflags	@""
	.align	4
.nv.constant0.triton_poi_fused__native_batch_norm_legit_no_training_silu_3:
	.zero		580
